//
// Generated by NVIDIA NVVM Compiler
//
// Compiler Build ID: CL-36424714
// Cuda compilation tools, release 13.0, V13.0.88
// Based on NVVM 20.0.0
//

.version 9.0
.target sm_100
.address_size 64

	// .globl	_Z17vectorAddBaseLinePKiS0_Pii

.visible .entry _Z17vectorAddBaseLinePKiS0_Pii(
	.param .u64 .ptr .align 1 _Z17vectorAddBaseLinePKiS0_Pii_param_0,
	.param .u64 .ptr .align 1 _Z17vectorAddBaseLinePKiS0_Pii_param_1,
	.param .u64 .ptr .align 1 _Z17vectorAddBaseLinePKiS0_Pii_param_2,
	.param .u32 _Z17vectorAddBaseLinePKiS0_Pii_param_3
)
{
	.reg .pred 	%p<2>;
	.reg .b32 	%r<15>;
	.reg .b64 	%rd<11>;

	ld.param.u64 	%rd1, [_Z17vectorAddBaseLinePKiS0_Pii_param_0];
	ld.param.u64 	%rd2, [_Z17vectorAddBaseLinePKiS0_Pii_param_1];
	ld.param.u64 	%rd3, [_Z17vectorAddBaseLinePKiS0_Pii_param_2];
	ld.param.u32 	%r2, [_Z17vectorAddBaseLinePKiS0_Pii_param_3];
	mov.u32 	%r3, %ctaid.x;
	mov.u32 	%r4, %ntid.x;
	mov.u32 	%r5, %tid.x;
	mov.u32 	%r6, %ctaid.y;
	mov.u32 	%r7, %ntid.y;
	mov.u32 	%r8, %tid.y;
	mad.lo.s32 	%r9, %r6, %r7, %r8;
	mov.u32 	%r10, %nctaid.x;
	mad.lo.s32 	%r11, %r9, %r10, %r3;
	mad.lo.s32 	%r1, %r11, %r4, %r5;
	setp.ge.s32 	%p1, %r1, %r2;
	@%p1 bra 	$L__BB0_2;
	cvta.to.global.u64 	%rd4, %rd1;
	cvta.to.global.u64 	%rd5, %rd2;
	cvta.to.global.u64 	%rd6, %rd3;
	mul.wide.s32 	%rd7, %r1, 4;
	add.s64 	%rd8, %rd4, %rd7;
	ld.global.nc.u32 	%r12, [%rd8];
	add.s64 	%rd9, %rd5, %rd7;
	ld.global.nc.u32 	%r13, [%rd9];
	add.s32 	%r14, %r13, %r12;
	add.s64 	%rd10, %rd6, %rd7;
	st.global.u32 	[%rd10], %r14;
$L__BB0_2:
	ret;

}


// ===== COMPILED SASS (sm_100) =====

	.target	sm_100

	.elftype	@"ET_EXEC"


//--------------------- .note.nv.tkinfo           --------------------------
	.section	.note.nv.tkinfo,"",@"SHT_NOTE"
	.sectionflags	@"SHF_NOTE_NV_TKINFO"
	.tkinfo
        /*0018*/ 	.word	0x00000002
        /*0030*/ 	.string	""
        /*0030*/ 	.string	"ptxas"
        /*0030*/ 	.string	"Cuda compilation tools, release 13.0, V13.0.88"
        /*0030*/ 	.string	"Build cuda_13.0.r13.0/compiler.36424714_0"
        /*0030*/ 	.string	"-arch sm_100 -m 64 "



//--------------------- .note.nv.cuinfo           --------------------------
	.section	.note.nv.cuinfo,"",@"SHT_NOTE"
	.sectionflags	@"SHF_NOTE_NV_CUINFO"
        /*0018*/ 	.short	0x0002
        /*001a*/ 	.short	0x0064
        /*001c*/ 	.short	0x0082
	.zero		2


//--------------------- .nv.info                  --------------------------
	.section	.nv.info,"",@"SHT_CUDA_INFO"
	.align	4


	//----- nvinfo : EIATTR_REGCOUNT
	.align		4
        /*0000*/ 	.byte	0x04, 0x2f
        /*0002*/ 	.short	(.L_1 - .L_0)
	.align		4
.L_0:
        /*0004*/ 	.word	index@(_Z17vectorAddBaseLinePKiS0_Pii)
        /*0008*/ 	.word	0x0000000c


	//----- nvinfo : EIATTR_FRAME_SIZE
	.align		4
.L_1:
        /*000c*/ 	.byte	0x04, 0x11
        /*000e*/ 	.short	(.L_3 - .L_2)
	.align		4
.L_2:
        /*0010*/ 	.word	index@(_Z17vectorAddBaseLinePKiS0_Pii)
        /*0014*/ 	.word	0x00000000


	//----- nvinfo : EIATTR_MIN_STACK_SIZE
	.align		4
.L_3:
        /*0018*/ 	.byte	0x04, 0x12
        /*001a*/ 	.short	(.L_5 - .L_4)
	.align		4
.L_4:
        /*001c*/ 	.word	index@(_Z17vectorAddBaseLinePKiS0_Pii)
        /*0020*/ 	.word	0x00000000
.L_5:


//--------------------- .nv.compat                --------------------------
	.section	.nv.compat,"",@"SHT_CUDA_COMPAT_INFO"
	.align	4
        /*0000*/ 	.byte	0x02, 0x09, 0x00, 0x00, 0x02, 0x02, 0x01, 0x00, 0x02, 0x05, 0x05, 0x00, 0x03, 0x07, 0x01, 0x01
        /*0010*/ 	.byte	0x02, 0x03, 0x00, 0x00, 0x02, 0x06, 0x01, 0x00, 0x04, 0x0b, 0x08, 0x00, 0x09, 0x00, 0x00, 0x00
        /*0020*/ 	.byte	0x00, 0x00, 0x00, 0x00


//--------------------- .nv.info._Z17vectorAddBaseLinePKiS0_Pii --------------------------
	.section	.nv.info._Z17vectorAddBaseLinePKiS0_Pii,"",@"SHT_CUDA_INFO"
	.sectionflags	@""
	.align	4


	//----- nvinfo : EIATTR_CUDA_API_VERSION
	.align		4
        /*0000*/ 	.byte	0x04, 0x37
        /*0002*/ 	.short	(.L_7 - .L_6)
.L_6:
        /*0004*/ 	.word	0x00000082


	//----- nvinfo : EIATTR_KPARAM_INFO
	.align		4
.L_7:
        /*0008*/ 	.byte	0x04, 0x17
        /*000a*/ 	.short	(.L_9 - .L_8)
.L_8:
        /*000c*/ 	.word	0x00000000
        /*0010*/ 	.short	0x0003
        /*0012*/ 	.short	0x0018
        /*0014*/ 	.byte	0x00, 0xf0, 0x11, 0x00


	//----- nvinfo : EIATTR_KPARAM_INFO
	.align		4
.L_9:
        /*0018*/ 	.byte	0x04, 0x17
        /*001a*/ 	.short	(.L_11 - .L_10)
.L_10:
        /*001c*/ 	.word	0x00000000
        /*0020*/ 	.short	0x0002
        /*0022*/ 	.short	0x0010
        /*0024*/ 	.byte	0x00, 0xf5, 0x21, 0x00


	//----- nvinfo : EIATTR_KPARAM_INFO
	.align		4
.L_11:
        /*0028*/ 	.byte	0x04, 0x17
        /*002a*/ 	.short	(.L_13 - .L_12)
.L_12:
        /*002c*/ 	.word	0x00000000
        /*0030*/ 	.short	0x0001
        /*0032*/ 	.short	0x0008
        /*0034*/ 	.byte	0x00, 0xf5, 0x21, 0x00


	//----- nvinfo : EIATTR_KPARAM_INFO
	.align		4
.L_13:
        /*0038*/ 	.byte	0x04, 0x17
        /*003a*/ 	.short	(.L_15 - .L_14)
.L_14:
        /*003c*/ 	.word	0x00000000
        /*0040*/ 	.short	0x0000
        /*0042*/ 	.short	0x0000
        /*0044*/ 	.byte	0x00, 0xf5, 0x21, 0x00


	//----- nvinfo : EIATTR_SPARSE_MMA_MASK
	.align		4
.L_15:
        /*0048*/ 	.byte	0x03, 0x50
        /*004a*/ 	.short	0x0000


	//----- nvinfo : EIATTR_MAXREG_COUNT
	.align		4
        /*004c*/ 	.byte	0x03, 0x1b
        /*004e*/ 	.short	0x00ff


	//----- nvinfo : EIATTR_MERCURY_ISA_VERSION
	.align		4
        /*0050*/ 	.byte	0x03, 0x5f
        /*0052*/ 	.short	0x0101


	//----- nvinfo : EIATTR_VRC_CTA_INIT_COUNT
	.align		4
        /*0054*/ 	.byte	0x02, 0x4a
	.zero		1
	.zero		1


	//----- nvinfo : EIATTR_EXIT_INSTR_OFFSETS
	.align		4
        /*0058*/ 	.byte	0x04, 0x1c
        /*005a*/ 	.short	(.L_17 - .L_16)


	//   ....[0]....
.L_16:
        /*005c*/ 	.word	0x000000d0


	//   ....[1]....
        /*0060*/ 	.word	0x00000190


	//----- nvinfo : EIATTR_CBANK_PARAM_SIZE
	.align		4
.L_17:
        /*0064*/ 	.byte	0x03, 0x19
        /*0066*/ 	.short	0x001c


	//----- nvinfo : EIATTR_PARAM_CBANK
	.align		4
        /*0068*/ 	.byte	0x04, 0x0a
        /*006a*/ 	.short	(.L_19 - .L_18)
	.align		4
.L_18:
        /*006c*/ 	.word	index@(.nv.constant0._Z17vectorAddBaseLinePKiS0_Pii)
        /*0070*/ 	.short	0x0380
        /*0072*/ 	.short	0x001c


	//----- nvinfo : EIATTR_SW_WAR
	.align		4
.L_19:
        /*0074*/ 	.byte	0x04, 0x36
        /*0076*/ 	.short	(.L_21 - .L_20)
.L_20:
        /*0078*/ 	.word	0x00000008
.L_21:


//--------------------- .nv.callgraph             --------------------------
	.section	.nv.callgraph,"",@"SHT_CUDA_CALLGRAPH"
	.align	4
	.sectionentsize	8
	.align		4
        /*0000*/ 	.word	0x00000000
	.align		4
        /*0004*/ 	.word	0xffffffff
	.align		4
        /*0008*/ 	.word	0x00000000
	.align		4
        /*000c*/ 	.word	0xfffffffe
	.align		4
        /*0010*/ 	.word	0x00000000
	.align		4
        /*0014*/ 	.word	0xfffffffd
	.align		4
        /*0018*/ 	.word	0x00000000
	.align		4
        /*001c*/ 	.word	0xfffffffc


//--------------------- .text._Z17vectorAddBaseLinePKiS0_Pii --------------------------
	.section	.text._Z17vectorAddBaseLinePKiS0_Pii,"ax",@progbits
	.align	128
        .global         _Z17vectorAddBaseLinePKiS0_Pii
        .type           _Z17vectorAddBaseLinePKiS0_Pii,@function
        .size           _Z17vectorAddBaseLinePKiS0_Pii,(.L_x_1 - _Z17vectorAddBaseLinePKiS0_Pii)
        .other          _Z17vectorAddBaseLinePKiS0_Pii,@"STO_CUDA_ENTRY STV_DEFAULT"
_Z17vectorAddBaseLinePKiS0_Pii:
.text._Z17vectorAddBaseLinePKiS0_Pii:
[----:B------:R-:W-:Y:S01]  /*0000*/  LDC R1, c[0x0][0x37c] ;  /* 0x0000df00ff017b82 */ /* 0x000fe20000000800 */
[----:B------:R-:W0:Y:S01]  /*0010*/  S2R R3, SR_TID.Y ;  /* 0x0000000000037919 */ /* 0x000e220000002200 */
[----:B------:R-:W1:Y:S06]  /*0020*/  LDCU UR5, c[0x0][0x360] ;  /* 0x00006c00ff0577ac */ /* 0x000e6c0008000800 */
[----:B------:R-:W0:Y:S01]  /*0030*/  S2UR UR6, SR_CTAID.Y ;  /* 0x00000000000679c3 */ /* 0x000e220000002600 */
[----:B------:R-:W1:Y:S01]  /*0040*/  S2R R9, SR_TID.X ;  /* 0x0000000000097919 */ /* 0x000e620000002100 */
[----:B------:R-:W2:Y:S06]  /*0050*/  LDCU UR7, c[0x0][0x398] ;  /* 0x00007300ff0777ac */ /* 0x000eac0008000800 */
[----:B------:R-:W0:Y:S08]  /*0060*/  LDC R0, c[0x0][0x364] ;  /* 0x0000d900ff007b82 */ /* 0x000e300000000800 */
[----:B------:R-:W3:Y:S08]  /*0070*/  S2UR UR4, SR_CTAID.X ;  /* 0x00000000000479c3 */ /* 0x000ef00000002500 */
[----:B------:R-:W3:Y:S01]  /*0080*/  LDC R5, c[0x0][0x370] ;  /* 0x0000dc00ff057b82 */ /* 0x000ee20000000800 */
[----:B0-----:R-:W-:-:S04]  /*0090*/  IMAD R0, R0, UR6, R3 ;  /* 0x0000000600007c24 */ /* 0x001fc8000f8e0203 */
[----:B---3--:R-:W-:-:S04]  /*00a0*/  IMAD R0, R0, R5, UR4 ;  /* 0x0000000400007e24 */ /* 0x008fc8000f8e0205 */
[----:B-1----:R-:W-:-:S05]  /*00b0*/  IMAD R9, R0, UR5, R9 ;  /* 0x0000000500097c24 */ /* 0x002fca000f8e0209 */
[----:B--2---:R-:W-:-:S13]  /*00c0*/  ISETP.GE.AND P0, PT, R9, UR7, PT ;  /* 0x0000000709007c0c */ /* 0x004fda000bf06270 */
[----:B------:R-:W-:Y:S05]  /*00d0*/  @P0 EXIT ;  /* 0x000000000000094d */ /* 0x000fea0003800000 */
[----:B------:R-:W0:Y:S01]  /*00e0*/  LDC.64 R2, c[0x0][0x380] ;  /* 0x0000e000ff027b82 */ /* 0x000e220000000a00 */
[----:B------:R-:W1:Y:S07]  /*00f0*/  LDCU.64 UR4, c[0x0][0x358] ;  /* 0x00006b00ff0477ac */ /* 0x000e6e0008000a00 */
[----:B------:R-:W2:Y:S08]  /*0100*/  LDC.64 R4, c[0x0][0x388] ;  /* 0x0000e200ff047b82 */ /* 0x000eb00000000a00 */
[----:B------:R-:W3:Y:S01]  /*0110*/  LDC.64 R6, c[0x0][0x390] ;  /* 0x0000e400ff067b82 */ /* 0x000ee20000000a00 */
[----:B0-----:R-:W-:-:S06]  /*0120*/  IMAD.WIDE R2, R9, 0x4, R2 ;  /* 0x0000000409027825 */ /* 0x001fcc00078e0202 */
[----:B-1----:R-:W4:Y:S01]  /*0130*/  LDG.E.CONSTANT R2, desc[UR4][R2.64] ;  /* 0x0000000402027981 */ /* 0x002f22000c1e9900 */
[----:B--2---:R-:W-:-:S06]  /*0140*/  IMAD.WIDE R4, R9, 0x4, R4 ;  /* 0x0000000409047825 */ /* 0x004fcc00078e0204 */
[----:B------:R-:W4:Y:S01]  /*0150*/  LDG.E.CONSTANT R5, desc[UR4][R4.64] ;  /* 0x0000000404057981 */ /* 0x000f22000c1e9900 */
[----:B---3--:R-:W-:Y:S01]  /*0160*/  IMAD.WIDE R6, R9, 0x4, R6 ;  /* 0x0000000409067825 */ /* 0x008fe200078e0206 */
[----:B----4-:R-:W-:-:S05]  /*0170*/  IADD3 R9, PT, PT, R2, R5, RZ ;  /* 0x0000000502097210 */ /* 0x010fca0007ffe0ff */
[----:B------:R-:W-:Y:S01]  /*0180*/  STG.E desc[UR4][R6.64], R9 ;  /* 0x0000000906007986 */ /* 0x000fe2000c101904 */
[----:B------:R-:W-:Y:S05]  /*0190*/  EXIT ;  /* 0x000000000000794d */ /* 0x000fea0003800000 */
.L_x_0:
[----:B------:R-:W-:-:S00]  /*01a0*/  BRA `(.L_x_0) ;  /* 0xfffffffc00fc7947 */ /* 0x000fc0000383ffff */
[----:B------:R-:W-:-:S00]  /*01b0*/  NOP ;  /* 0x0000000000007918 */ /* 0x000fc00000000000 */
        /* <DEDUP_REMOVED lines=12> */
.L_x_1:


//--------------------- .nv.shared.reserved.0     --------------------------
	.section	.nv.shared.reserved.0,"aw",@nobits
	.weak		__nv_reservedSMEM_offset_0_alias
	.size		__nv_reservedSMEM_offset_0_alias, 0, 64
	.other		__nv_reservedSMEM_offset_0_alias,@"STO_CUDA_RESERVED_SHARED STV_DEFAULT"
__nv_reservedSMEM_offset_0_alias:
	.zero		0
	.zero		64


//--------------------- .nv.constant0._Z17vectorAddBaseLinePKiS0_Pii --------------------------
	.section	.nv.constant0._Z17vectorAddBaseLinePKiS0_Pii,"a",@progbits
	.sectionflags	@""
	.align	4
.nv.constant0._Z17vectorAddBaseLinePKiS0_Pii:
	.zero		924


//--------------------- SYMBOLS --------------------------

	.type		.nv.reservedSmem.offset0,@object
	.size		.nv.reservedSmem.offset0,0x4
